	.headerflags	@"EF_CUDA_TEXMODE_UNIFIED EF_CUDA_64BIT_ADDRESS EF_CUDA_ACCELERATORS EF_CUDA_SM90 EF_CUDA_VIRTUAL_SM(EF_CUDA_SM90)"
	.elftype	@"ET_EXEC"


//--------------------- .nv.info                  --------------------------
	.section	.nv.info,"",@"SHT_CUDA_INFO"
	.align	4


	//----- nvinfo : EIATTR_REGCOUNT
	.align		4
        /*0000*/ 	.byte	0x04, 0x2f
        /*0002*/ 	.short	(.L_3 - .L_2)
	.align		4
.L_2:
        /*0004*/ 	.word	index@(triton_poi_fused__native_batch_norm_legit_no_training_add_relu_19)
        /*0008*/ 	.word	0x00000013


	//----- nvinfo : EIATTR_MIN_STACK_SIZE
	.align		4
.L_3:
        /*000c*/ 	.byte	0x04, 0x12
        /*000e*/ 	.short	(.L_5 - .L_4)
	.align		4
.L_4:
        /*0010*/ 	.word	index@(triton_poi_fused__native_batch_norm_legit_no_training_add_relu_19)
        /*0014*/ 	.word	0x00000000


	//----- nvinfo : EIATTR_FRAME_SIZE
	.align		4
.L_5:
        /*0018*/ 	.byte	0x04, 0x11
        /*001a*/ 	.short	(.L_7 - .L_6)
	.align		4
.L_6:
        /*001c*/ 	.word	index@(triton_poi_fused__native_batch_norm_legit_no_training_add_relu_19)
        /*0020*/ 	.word	0x00000000


	//----- nvinfo : EIATTR_MIN_STACK_SIZE
	.align		4
.L_7:
        /*0024*/ 	.byte	0x04, 0x12
        /*0026*/ 	.short	(.L_9 - .L_8)
	.align		4
.L_8:
        /*0028*/ 	.word	index@(triton_poi_fused__native_batch_norm_legit_no_training_add_relu_19)
        /*002c*/ 	.word	0x00000000
.L_9:


//--------------------- .nv.info.triton_poi_fused__native_batch_norm_legit_no_training_add_relu_19 --------------------------
	.section	.nv.info.triton_poi_fused__native_batch_norm_legit_no_training_add_relu_19,"",@"SHT_CUDA_INFO"
	.sectionflags	@""
	.align	4


	//----- nvinfo : EIATTR_CUDA_API_VERSION
	.align		4
        /*0000*/ 	.byte	0x04, 0x37
        /*0002*/ 	.short	(.L_11 - .L_10)
.L_10:
        /*0004*/ 	.word	0x0000007c


	//----- nvinfo : EIATTR_KPARAM_INFO
	.align		4
.L_11:
        /*0008*/ 	.byte	0x04, 0x17
        /*000a*/ 	.short	(.L_13 - .L_12)
.L_12:
        /*000c*/ 	.word	0x00000000
        /*0010*/ 	.short	0x0007
        /*0012*/ 	.short	0x0038
        /*0014*/ 	.byte	0x00, 0xf0, 0x11, 0x00


	//----- nvinfo : EIATTR_KPARAM_INFO
	.align		4
.L_13:
        /*0018*/ 	.byte	0x04, 0x17
        /*001a*/ 	.short	(.L_15 - .L_14)
.L_14:
        /*001c*/ 	.word	0x00000000
        /*0020*/ 	.short	0x0006
        /*0022*/ 	.short	0x0030
        /*0024*/ 	.byte	0x00, 0xf4, 0x21, 0x00


	//----- nvinfo : EIATTR_KPARAM_INFO
	.align		4
.L_15:
        /*0028*/ 	.byte	0x04, 0x17
        /*002a*/ 	.short	(.L_17 - .L_16)
.L_16:
        /*002c*/ 	.word	0x00000000
        /*0030*/ 	.short	0x0005
        /*0032*/ 	.short	0x0028
        /*0034*/ 	.byte	0x00, 0xf4, 0x21, 0x00


	//----- nvinfo : EIATTR_KPARAM_INFO
	.align		4
.L_17:
        /*0038*/ 	.byte	0x04, 0x17
        /*003a*/ 	.short	(.L_19 - .L_18)
.L_18:
        /*003c*/ 	.word	0x00000000
        /*0040*/ 	.short	0x0004
        /*0042*/ 	.short	0x0020
        /*0044*/ 	.byte	0x00, 0xf4, 0x21, 0x00


	//----- nvinfo : EIATTR_KPARAM_INFO
	.align		4
.L_19:
        /*0048*/ 	.byte	0x04, 0x17
        /*004a*/ 	.short	(.L_21 - .L_20)
.L_20:
        /*004c*/ 	.word	0x00000000
        /*0050*/ 	.short	0x0003
        /*0052*/ 	.short	0x0018
        /*0054*/ 	.byte	0x00, 0xf4, 0x21, 0x00


	//----- nvinfo : EIATTR_KPARAM_INFO
	.align		4
.L_21:
        /*0058*/ 	.byte	0x04, 0x17
        /*005a*/ 	.short	(.L_23 - .L_22)
.L_22:
        /*005c*/ 	.word	0x00000000
        /*0060*/ 	.short	0x0002
        /*0062*/ 	.short	0x0010
        /*0064*/ 	.byte	0x00, 0xf4, 0x21, 0x00


	//----- nvinfo : EIATTR_KPARAM_INFO
	.align		4
.L_23:
        /*0068*/ 	.byte	0x04, 0x17
        /*006a*/ 	.short	(.L_25 - .L_24)
.L_24:
        /*006c*/ 	.word	0x00000000
        /*0070*/ 	.short	0x0001
        /*0072*/ 	.short	0x0008
        /*0074*/ 	.byte	0x00, 0xf4, 0x21, 0x00


	//----- nvinfo : EIATTR_KPARAM_INFO
	.align		4
.L_25:
        /*0078*/ 	.byte	0x04, 0x17
        /*007a*/ 	.short	(.L_27 - .L_26)
.L_26:
        /*007c*/ 	.word	0x00000000
        /*0080*/ 	.short	0x0000
        /*0082*/ 	.short	0x0000
        /*0084*/ 	.byte	0x00, 0xf4, 0x21, 0x00


	//----- nvinfo : EIATTR_SPARSE_MMA_MASK
	.align		4
.L_27:
        /*0088*/ 	.byte	0x03, 0x50
        /*008a*/ 	.short	0x0000


	//----- nvinfo : EIATTR_MAXREG_COUNT
	.align		4
        /*008c*/ 	.byte	0x03, 0x1b
        /*008e*/ 	.short	0x00ff


	//----- nvinfo : EIATTR_EXIT_INSTR_OFFSETS
	.align		4
        /*0090*/ 	.byte	0x04, 0x1c
        /*0092*/ 	.short	(.L_29 - .L_28)


	//   ....[0]....
.L_28:
        /*0094*/ 	.word	0x00000310


	//----- nvinfo : EIATTR_REQNTID
	.align		4
.L_29:
        /*0098*/ 	.byte	0x04, 0x10
        /*009a*/ 	.short	(.L_31 - .L_30)
.L_30:
        /*009c*/ 	.word	0x00000080
        /*00a0*/ 	.word	0x00000001
        /*00a4*/ 	.word	0x00000001


	//----- nvinfo : EIATTR_CBANK_PARAM_SIZE
	.align		4
.L_31:
        /*00a8*/ 	.byte	0x03, 0x19
        /*00aa*/ 	.short	0x003c


	//----- nvinfo : EIATTR_PARAM_CBANK
	.align		4
        /*00ac*/ 	.byte	0x04, 0x0a
        /*00ae*/ 	.short	(.L_33 - .L_32)
	.align		4
.L_32:
        /*00b0*/ 	.word	index@(.nv.constant0.triton_poi_fused__native_batch_norm_legit_no_training_add_relu_19)
        /*00b4*/ 	.short	0x0210
        /*00b6*/ 	.short	0x003c


	//----- nvinfo : EIATTR_SW_WAR
	.align		4
.L_33:
        /*00b8*/ 	.byte	0x04, 0x36
        /*00ba*/ 	.short	(.L_35 - .L_34)
.L_34:
        /*00bc*/ 	.word	0x00000008
.L_35:


//--------------------- .nv.callgraph             --------------------------
	.section	.nv.callgraph,"",@"SHT_CUDA_CALLGRAPH"
	.align	4
	.sectionentsize	8
	.align		4
        /*0000*/ 	.word	0x00000000
	.align		4
        /*0004*/ 	.word	0xffffffff
	.align		4
        /*0008*/ 	.word	0x00000000
	.align		4
        /*000c*/ 	.word	0xfffffffe
	.align		4
        /*0010*/ 	.word	0x00000000
	.align		4
        /*0014*/ 	.word	0xfffffffd
	.align		4
        /*0018*/ 	.word	0x00000000
	.align		4
        /*001c*/ 	.word	0xfffffffc


//--------------------- .nv.constant4             --------------------------
	.section	.nv.constant4,"a",@progbits
	.align	8
	.align		8
.nv.constant4:
        /*0000*/ 	.dword	_$_str
	.align		8
        /*0008*/ 	.dword	_$_str_$_2


//--------------------- .text.triton_poi_fused__native_batch_norm_legit_no_training_add_relu_19 --------------------------
	.section	.text.triton_poi_fused__native_batch_norm_legit_no_training_add_relu_19,"ax",@progbits
	.align	128
        .global         triton_poi_fused__native_batch_norm_legit_no_training_add_relu_19
        .type           triton_poi_fused__native_batch_norm_legit_no_training_add_relu_19,@function
        .size           triton_poi_fused__native_batch_norm_legit_no_training_add_relu_19,(.L_x_1 - triton_poi_fused__native_batch_norm_legit_no_training_add_relu_19)
        .other          triton_poi_fused__native_batch_norm_legit_no_training_add_relu_19,@"STO_CUDA_ENTRY STV_DEFAULT"
triton_poi_fused__native_batch_norm_legit_no_training_add_relu_19:
.text.triton_poi_fused__native_batch_norm_legit_no_training_add_relu_19:
[----:B------:R-:W-:Y:S01]  /*0000*/  LDC R1, c[0x0][0x28] ;  /* 0x00000a00ff017b82 */ /* 0x000fe20000000800 */
[----:B------:R-:W1:Y:S07]  /*0010*/  S2R R0, SR_TID.X ;  /* 0x0000000000007919 */ /* 0x000e6e0000002100 */
[----:B------:R-:W2:Y:S01]  /*0020*/  LDC.64 R8, c[0x0][0x220] ;  /* 0x00008800ff087b82 */ /* 0x000ea20000000a00 */
[----:B------:R-:W-:Y:S01]  /*0030*/  ULDC.64 UR4, c[0x0][0x208] ;  /* 0x0000820000047ab9 */ /* 0x000fe20000000a00 */
[----:B------:R-:W3:Y:S06]  /*0040*/  S2R R3, SR_CTAID.X ;  /* 0x0000000000037919 */ /* 0x000eec0000002500 */
[----:B------:R-:W4:Y:S08]  /*0050*/  LDC.64 R6, c[0x0][0x218] ;  /* 0x00008600ff067b82 */ /* 0x000f300000000a00 */
[----:B------:R-:W5:Y:S08]  /*0060*/  LDC.64 R4, c[0x0][0x210] ;  /* 0x00008400ff047b82 */ /* 0x000f700000000a00 */
[----:B------:R-:W5:Y:S01]  /*0070*/  LDC.64 R10, c[0x0][0x228] ;  /* 0x00008a00ff0a7b82 */ /* 0x000f620000000a00 */
[----:B-1----:R-:W-:-:S07]  /*0080*/  LOP3.LUT R0, R0, 0x7f, RZ, 0xc0, !PT ;  /* 0x0000007f00007812 */ /* 0x002fce00078ec0ff */
[----:B------:R-:W1:Y:S01]  /*0090*/  LDC.64 R12, c[0x0][0x230] ;  /* 0x00008c00ff0c7b82 */ /* 0x000e620000000a00 */
[----:B---3--:R-:W-:Y:S02]  /*00a0*/  SHF.R.S32.HI R2, RZ, 0x18, R3 ;  /* 0x00000018ff027819 */ /* 0x008fe40000011403 */
[----:B------:R-:W-:Y:S02]  /*00b0*/  LEA R0, R3, R0, 0x7 ;  /* 0x0000000003007211 */ /* 0x000fe400078e38ff */
[----:B------:R-:W-:-:S04]  /*00c0*/  SGXT R3, R2, 0x1 ;  /* 0x000000010203781a */ /* 0x000fc80000000200 */
[----:B------:R-:W-:-:S04]  /*00d0*/  LEA.HI R3, R3, R0, RZ, 0x7 ;  /* 0x0000000003037211 */ /* 0x000fc800078f38ff */
[----:B------:R-:W-:-:S04]  /*00e0*/  LOP3.LUT R3, R3, 0xffffff80, RZ, 0xc0, !PT ;  /* 0xffffff8003037812 */ /* 0x000fc800078ec0ff */
[----:B------:R-:W-:Y:S02]  /*00f0*/  IADD3 R15, R0, -R3, RZ ;  /* 0x80000003000f7210 */ /* 0x000fe40007ffe0ff */
[----:B------:R-:W3:Y:S03]  /*0100*/  LDC.64 R2, c[0x0][0x238] ;  /* 0x00008e00ff027b82 */ /* 0x000ee60000000a00 */
[----:B--2---:R-:W-:-:S05]  /*0110*/  IMAD.WIDE R8, R15, 0x4, R8 ;  /* 0x000000040f087825 */ /* 0x004fca00078e0208 */
[----:B------:R1:W2:Y:S01]  /*0120*/  LDG.E.EL R16, desc[UR4][R8.64] ;  /* 0x0000000408107981 */ /* 0x0002a2000c2e1900 */
[----:B----4-:R-:W-:-:S04]  /*0130*/  IMAD.WIDE R6, R15, 0x4, R6 ;  /* 0x000000040f067825 */ /* 0x010fc800078e0206 */
[C---:B-----5:R-:W-:Y:S02]  /*0140*/  IMAD.WIDE R4, R0.reuse, 0x4, R4 ;  /* 0x0000000400047825 */ /* 0x060fe400078e0204 */
[----:B------:R-:W4:Y:S02]  /*0150*/  LDG.E.EL R7, desc[UR4][R6.64] ;  /* 0x0000000406077981 */ /* 0x000f24000c2e1900 */
[C---:B0-----:R-:W-:Y:S02]  /*0160*/  IMAD.WIDE R10, R15.reuse, 0x4, R10 ;  /* 0x000000040f0a7825 */ /* 0x041fe400078e020a */
[----:B------:R0:W4:Y:S02]  /*0170*/  LDG.E R14, desc[UR4][R4.64] ;  /* 0x00000004040e7981 */ /* 0x000124000c1e1900 */
[----:B-1----:R-:W-:Y:S02]  /*0180*/  IMAD.WIDE R8, R15, 0x4, R12 ;  /* 0x000000040f087825 */ /* 0x002fe400078e020c */
[----:B------:R1:W5:Y:S02]  /*0190*/  LDG.E.EL R10, desc[UR4][R10.64] ;  /* 0x000000040a0a7981 */ /* 0x000364000c2e1900 */
[----:B---3--:R-:W-:-:S02]  /*01a0*/  IMAD.WIDE R2, R0, 0x4, R2 ;  /* 0x0000000400027825 */ /* 0x008fc400078e0202 */
[----:B------:R-:W5:Y:S01]  /*01b0*/  LDG.E.EL R9, desc[UR4][R8.64] ;  /* 0x0000000408097981 */ /* 0x000f62000c2e1900 */
[----:B0-----:R-:W0:Y:S03]  /*01c0*/  LDC.64 R4, c[0x0][0x240] ;  /* 0x00009000ff047b82 */ /* 0x001e260000000a00 */
[----:B------:R-:W3:Y:S01]  /*01d0*/  LDG.E R2, desc[UR4][R2.64] ;  /* 0x0000000402027981 */ /* 0x000ee2000c1e1900 */
[----:B-1----:R-:W-:Y:S01]  /*01e0*/  HFMA2.MMA R11, -RZ, RZ, 1.625, 0 ;  /* 0x3e800000ff0b7435 */ /* 0x002fe200000001ff */
[----:B--2---:R-:W-:-:S04]  /*01f0*/  FADD R16, R16, 9.9999997473787516356e-06 ;  /* 0x3727c5ac10107421 */ /* 0x004fc80000000000 */
[----:B------:R-:W1:Y:S02]  /*0200*/  MUFU.SQRT R12, R16 ;  /* 0x00000010000c7308 */ /* 0x000e640000002000 */
[C---:B-1----:R-:W-:Y:S02]  /*0210*/  FSETP.GT.AND P0, PT, R12.reuse, 8.50705917302346158658e+37, PT ;  /* 0x7e8000000c00780b */ /* 0x042fe40003f04000 */
[----:B------:R-:W-:-:S11]  /*0220*/  FSETP.GEU.AND P1, PT, R12, 1.175494350822287508e-38, PT ;  /* 0x008000000c00780b */ /* 0x000fd60003f2e000 */
[----:B------:R-:W-:-:S04]  /*0230*/  @P0 FMUL R12, R12, 0.25 ;  /* 0x3e8000000c0c0820 */ /* 0x000fc80000400000 */
[----:B------:R-:W-:-:S06]  /*0240*/  @!P1 FMUL R12, R12, 16777216 ;  /* 0x4b8000000c0c9820 */ /* 0x000fcc0000400000 */
[----:B------:R-:W1:Y:S01]  /*0250*/  MUFU.RCP R12, R12 ;  /* 0x0000000c000c7308 */ /* 0x000e620000001000 */
[----:B------:R-:W-:Y:S01]  /*0260*/  FSEL R11, R11, 1, P0 ;  /* 0x3f8000000b0b7808 */ /* 0x000fe20000000000 */
[----:B----4-:R-:W-:-:S04]  /*0270*/  FADD R7, R14, -R7 ;  /* 0x800000070e077221 */ /* 0x010fc80000000000 */
[----:B------:R-:W-:-:S04]  /*0280*/  @!P1 FMUL R11, R11, 16777216 ;  /* 0x4b8000000b0b9820 */ /* 0x000fc80000400000 */
[----:B-1----:R-:W-:-:S04]  /*0290*/  FMUL R6, R12, R11 ;  /* 0x0000000b0c067220 */ /* 0x002fc80000400000 */
[----:B------:R-:W-:-:S04]  /*02a0*/  FMUL R6, R7, R6 ;  /* 0x0000000607067220 */ /* 0x000fc80000400000 */
[----:B-----5:R-:W-:-:S04]  /*02b0*/  FFMA R9, R10, R6, R9 ;  /* 0x000000060a097223 */ /* 0x020fc80000000009 */
[----:B---3--:R-:W-:Y:S01]  /*02c0*/  FADD R6, R2, R9 ;  /* 0x0000000902067221 */ /* 0x008fe20000000000 */
[----:B------:R-:W-:Y:S01]  /*02d0*/  FSETP.GEU.AND P0, PT, R9, -R2, PT ;  /* 0x800000020900720b */ /* 0x000fe20003f0e000 */
[----:B0-----:R-:W-:-:S03]  /*02e0*/  IMAD.WIDE R2, R0, 0x4, R4 ;  /* 0x0000000400027825 */ /* 0x001fc600078e0204 */
[----:B------:R-:W-:-:S05]  /*02f0*/  FSEL R5, R6, RZ, P0 ;  /* 0x000000ff06057208 */ /* 0x000fca0000000000 */
[----:B------:R-:W-:Y:S01]  /*0300*/  STG.E desc[UR4][R2.64], R5 ;  /* 0x0000000502007986 */ /* 0x000fe2000c101904 */
[----:B------:R-:W-:Y:S05]  /*0310*/  EXIT ;  /* 0x000000000000794d */ /* 0x000fea0003800000 */
.L_x_0:
[----:B------:R-:W-:-:S00]  /*0320*/  BRA `(.L_x_0) ;  /* 0xfffffffc00fc7947 */ /* 0x000fc0000383ffff */
[----:B------:R-:W-:-:S00]  /*0330*/  NOP ;  /* 0x0000000000007918 */ /* 0x000fc00000000000 */
        /* <DEDUP_REMOVED lines=12> */
.L_x_1:


//--------------------- .nv.global.init           --------------------------
	.section	.nv.global.init,"aw",@progbits
.nv.global.init:
	.type		_$_str,@object
	.size		_$_str,(_$_str_$_2 - _$_str)
_$_str:
        /*0000*/ 	.byte	0x5f, 0x5f, 0x43, 0x55, 0x44, 0x41, 0x5f, 0x46, 0x54, 0x5a, 0x00
	.type		_$_str_$_2,@object
	.size		_$_str_$_2,(.L_1 - _$_str_$_2)
_$_str_$_2:
        /*000b*/ 	.byte	0x5f, 0x5f, 0x43, 0x55, 0x44, 0x41, 0x5f, 0x50, 0x52, 0x45, 0x43, 0x5f, 0x53, 0x51, 0x52, 0x54
        /*001b*/ 	.byte	0x00
.L_1:


//--------------------- .nv.constant0.triton_poi_fused__native_batch_norm_legit_no_training_add_relu_19 --------------------------
	.section	.nv.constant0.triton_poi_fused__native_batch_norm_legit_no_training_add_relu_19,"a",@progbits
	.sectionflags	@""
	.align	4
.nv.constant0.triton_poi_fused__native_batch_norm_legit_no_training_add_relu_19:
	.zero		588
